//
// Generated by NVIDIA NVVM Compiler
//
// Compiler Build ID: CL-36424714
// Cuda compilation tools, release 13.0, V13.0.88
// Based on NVVM 20.0.0
//

.version 9.0
.target sm_100
.address_size 64

	// .globl	output_kernel

.visible .entry output_kernel(
	.param .u64 .ptr .align 1 output_kernel_param_0,
	.param .u64 .ptr .align 1 output_kernel_param_1,
	.param .u64 .ptr .align 1 output_kernel_param_2
)
{
	.reg .b32 	%r<4>;
	.reg .b64 	%rd<16>;
	.reg .b64 	%fd<376>;

	ld.param.u64 	%rd1, [output_kernel_param_0];
	ld.param.u64 	%rd2, [output_kernel_param_1];
	ld.param.u64 	%rd3, [output_kernel_param_2];
	cvta.to.global.u64 	%rd4, %rd3;
	cvta.to.global.u64 	%rd5, %rd1;
	mov.u32 	%r1, %tid.x;
	mul.lo.s32 	%r2, %r1, 125;
	mov.u32 	%r3, %ctaid.x;
	mul.wide.u32 	%rd6, %r3, 32000;
	add.s64 	%rd7, %rd4, %rd6;
	mul.wide.u32 	%rd8, %r2, 8;
	add.s64 	%rd9, %rd5, %rd8;
	ld.global.f64 	%fd1, [%rd9];
	add.s64 	%rd10, %rd7, %rd8;
	ld.global.f64 	%fd2, [%rd10];
	fma.rn.f64 	%fd3, %fd1, %fd2, 0d0000000000000000;
	ld.global.f64 	%fd4, [%rd9+8];
	ld.global.f64 	%fd5, [%rd10+8];
	fma.rn.f64 	%fd6, %fd4, %fd5, %fd3;
	ld.global.f64 	%fd7, [%rd9+16];
	ld.global.f64 	%fd8, [%rd10+16];
	fma.rn.f64 	%fd9, %fd7, %fd8, %fd6;
	ld.global.f64 	%fd10, [%rd9+24];
	ld.global.f64 	%fd11, [%rd10+24];
	fma.rn.f64 	%fd12, %fd10, %fd11, %fd9;
	ld.global.f64 	%fd13, [%rd9+32];
	ld.global.f64 	%fd14, [%rd10+32];
	fma.rn.f64 	%fd15, %fd13, %fd14, %fd12;
	ld.global.f64 	%fd16, [%rd9+40];
	ld.global.f64 	%fd17, [%rd10+40];
	fma.rn.f64 	%fd18, %fd16, %fd17, %fd15;
	ld.global.f64 	%fd19, [%rd9+48];
	ld.global.f64 	%fd20, [%rd10+48];
	fma.rn.f64 	%fd21, %fd19, %fd20, %fd18;
	ld.global.f64 	%fd22, [%rd9+56];
	ld.global.f64 	%fd23, [%rd10+56];
	fma.rn.f64 	%fd24, %fd22, %fd23, %fd21;
	ld.global.f64 	%fd25, [%rd9+64];
	ld.global.f64 	%fd26, [%rd10+64];
	fma.rn.f64 	%fd27, %fd25, %fd26, %fd24;
	ld.global.f64 	%fd28, [%rd9+72];
	ld.global.f64 	%fd29, [%rd10+72];
	fma.rn.f64 	%fd30, %fd28, %fd29, %fd27;
	ld.global.f64 	%fd31, [%rd9+80];
	ld.global.f64 	%fd32, [%rd10+80];
	fma.rn.f64 	%fd33, %fd31, %fd32, %fd30;
	ld.global.f64 	%fd34, [%rd9+88];
	ld.global.f64 	%fd35, [%rd10+88];
	fma.rn.f64 	%fd36, %fd34, %fd35, %fd33;
	ld.global.f64 	%fd37, [%rd9+96];
	ld.global.f64 	%fd38, [%rd10+96];
	fma.rn.f64 	%fd39, %fd37, %fd38, %fd36;
	ld.global.f64 	%fd40, [%rd9+104];
	ld.global.f64 	%fd41, [%rd10+104];
	fma.rn.f64 	%fd42, %fd40, %fd41, %fd39;
	ld.global.f64 	%fd43, [%rd9+112];
	ld.global.f64 	%fd44, [%rd10+112];
	fma.rn.f64 	%fd45, %fd43, %fd44, %fd42;
	ld.global.f64 	%fd46, [%rd9+120];
	ld.global.f64 	%fd47, [%rd10+120];
	fma.rn.f64 	%fd48, %fd46, %fd47, %fd45;
	ld.global.f64 	%fd49, [%rd9+128];
	ld.global.f64 	%fd50, [%rd10+128];
	fma.rn.f64 	%fd51, %fd49, %fd50, %fd48;
	ld.global.f64 	%fd52, [%rd9+136];
	ld.global.f64 	%fd53, [%rd10+136];
	fma.rn.f64 	%fd54, %fd52, %fd53, %fd51;
	ld.global.f64 	%fd55, [%rd9+144];
	ld.global.f64 	%fd56, [%rd10+144];
	fma.rn.f64 	%fd57, %fd55, %fd56, %fd54;
	ld.global.f64 	%fd58, [%rd9+152];
	ld.global.f64 	%fd59, [%rd10+152];
	fma.rn.f64 	%fd60, %fd58, %fd59, %fd57;
	ld.global.f64 	%fd61, [%rd9+160];
	ld.global.f64 	%fd62, [%rd10+160];
	fma.rn.f64 	%fd63, %fd61, %fd62, %fd60;
	ld.global.f64 	%fd64, [%rd9+168];
	ld.global.f64 	%fd65, [%rd10+168];
	fma.rn.f64 	%fd66, %fd64, %fd65, %fd63;
	ld.global.f64 	%fd67, [%rd9+176];
	ld.global.f64 	%fd68, [%rd10+176];
	fma.rn.f64 	%fd69, %fd67, %fd68, %fd66;
	ld.global.f64 	%fd70, [%rd9+184];
	ld.global.f64 	%fd71, [%rd10+184];
	fma.rn.f64 	%fd72, %fd70, %fd71, %fd69;
	ld.global.f64 	%fd73, [%rd9+192];
	ld.global.f64 	%fd74, [%rd10+192];
	fma.rn.f64 	%fd75, %fd73, %fd74, %fd72;
	ld.global.f64 	%fd76, [%rd9+200];
	ld.global.f64 	%fd77, [%rd10+200];
	fma.rn.f64 	%fd78, %fd76, %fd77, %fd75;
	ld.global.f64 	%fd79, [%rd9+208];
	ld.global.f64 	%fd80, [%rd10+208];
	fma.rn.f64 	%fd81, %fd79, %fd80, %fd78;
	ld.global.f64 	%fd82, [%rd9+216];
	ld.global.f64 	%fd83, [%rd10+216];
	fma.rn.f64 	%fd84, %fd82, %fd83, %fd81;
	ld.global.f64 	%fd85, [%rd9+224];
	ld.global.f64 	%fd86, [%rd10+224];
	fma.rn.f64 	%fd87, %fd85, %fd86, %fd84;
	ld.global.f64 	%fd88, [%rd9+232];
	ld.global.f64 	%fd89, [%rd10+232];
	fma.rn.f64 	%fd90, %fd88, %fd89, %fd87;
	ld.global.f64 	%fd91, [%rd9+240];
	ld.global.f64 	%fd92, [%rd10+240];
	fma.rn.f64 	%fd93, %fd91, %fd92, %fd90;
	ld.global.f64 	%fd94, [%rd9+248];
	ld.global.f64 	%fd95, [%rd10+248];
	fma.rn.f64 	%fd96, %fd94, %fd95, %fd93;
	ld.global.f64 	%fd97, [%rd9+256];
	ld.global.f64 	%fd98, [%rd10+256];
	fma.rn.f64 	%fd99, %fd97, %fd98, %fd96;
	ld.global.f64 	%fd100, [%rd9+264];
	ld.global.f64 	%fd101, [%rd10+264];
	fma.rn.f64 	%fd102, %fd100, %fd101, %fd99;
	ld.global.f64 	%fd103, [%rd9+272];
	ld.global.f64 	%fd104, [%rd10+272];
	fma.rn.f64 	%fd105, %fd103, %fd104, %fd102;
	ld.global.f64 	%fd106, [%rd9+280];
	ld.global.f64 	%fd107, [%rd10+280];
	fma.rn.f64 	%fd108, %fd106, %fd107, %fd105;
	ld.global.f64 	%fd109, [%rd9+288];
	ld.global.f64 	%fd110, [%rd10+288];
	fma.rn.f64 	%fd111, %fd109, %fd110, %fd108;
	ld.global.f64 	%fd112, [%rd9+296];
	ld.global.f64 	%fd113, [%rd10+296];
	fma.rn.f64 	%fd114, %fd112, %fd113, %fd111;
	ld.global.f64 	%fd115, [%rd9+304];
	ld.global.f64 	%fd116, [%rd10+304];
	fma.rn.f64 	%fd117, %fd115, %fd116, %fd114;
	ld.global.f64 	%fd118, [%rd9+312];
	ld.global.f64 	%fd119, [%rd10+312];
	fma.rn.f64 	%fd120, %fd118, %fd119, %fd117;
	ld.global.f64 	%fd121, [%rd9+320];
	ld.global.f64 	%fd122, [%rd10+320];
	fma.rn.f64 	%fd123, %fd121, %fd122, %fd120;
	ld.global.f64 	%fd124, [%rd9+328];
	ld.global.f64 	%fd125, [%rd10+328];
	fma.rn.f64 	%fd126, %fd124, %fd125, %fd123;
	ld.global.f64 	%fd127, [%rd9+336];
	ld.global.f64 	%fd128, [%rd10+336];
	fma.rn.f64 	%fd129, %fd127, %fd128, %fd126;
	ld.global.f64 	%fd130, [%rd9+344];
	ld.global.f64 	%fd131, [%rd10+344];
	fma.rn.f64 	%fd132, %fd130, %fd131, %fd129;
	ld.global.f64 	%fd133, [%rd9+352];
	ld.global.f64 	%fd134, [%rd10+352];
	fma.rn.f64 	%fd135, %fd133, %fd134, %fd132;
	ld.global.f64 	%fd136, [%rd9+360];
	ld.global.f64 	%fd137, [%rd10+360];
	fma.rn.f64 	%fd138, %fd136, %fd137, %fd135;
	ld.global.f64 	%fd139, [%rd9+368];
	ld.global.f64 	%fd140, [%rd10+368];
	fma.rn.f64 	%fd141, %fd139, %fd140, %fd138;
	ld.global.f64 	%fd142, [%rd9+376];
	ld.global.f64 	%fd143, [%rd10+376];
	fma.rn.f64 	%fd144, %fd142, %fd143, %fd141;
	ld.global.f64 	%fd145, [%rd9+384];
	ld.global.f64 	%fd146, [%rd10+384];
	fma.rn.f64 	%fd147, %fd145, %fd146, %fd144;
	ld.global.f64 	%fd148, [%rd9+392];
	ld.global.f64 	%fd149, [%rd10+392];
	fma.rn.f64 	%fd150, %fd148, %fd149, %fd147;
	ld.global.f64 	%fd151, [%rd9+400];
	ld.global.f64 	%fd152, [%rd10+400];
	fma.rn.f64 	%fd153, %fd151, %fd152, %fd150;
	ld.global.f64 	%fd154, [%rd9+408];
	ld.global.f64 	%fd155, [%rd10+408];
	fma.rn.f64 	%fd156, %fd154, %fd155, %fd153;
	ld.global.f64 	%fd157, [%rd9+416];
	ld.global.f64 	%fd158, [%rd10+416];
	fma.rn.f64 	%fd159, %fd157, %fd158, %fd156;
	ld.global.f64 	%fd160, [%rd9+424];
	ld.global.f64 	%fd161, [%rd10+424];
	fma.rn.f64 	%fd162, %fd160, %fd161, %fd159;
	ld.global.f64 	%fd163, [%rd9+432];
	ld.global.f64 	%fd164, [%rd10+432];
	fma.rn.f64 	%fd165, %fd163, %fd164, %fd162;
	ld.global.f64 	%fd166, [%rd9+440];
	ld.global.f64 	%fd167, [%rd10+440];
	fma.rn.f64 	%fd168, %fd166, %fd167, %fd165;
	ld.global.f64 	%fd169, [%rd9+448];
	ld.global.f64 	%fd170, [%rd10+448];
	fma.rn.f64 	%fd171, %fd169, %fd170, %fd168;
	ld.global.f64 	%fd172, [%rd9+456];
	ld.global.f64 	%fd173, [%rd10+456];
	fma.rn.f64 	%fd174, %fd172, %fd173, %fd171;
	ld.global.f64 	%fd175, [%rd9+464];
	ld.global.f64 	%fd176, [%rd10+464];
	fma.rn.f64 	%fd177, %fd175, %fd176, %fd174;
	ld.global.f64 	%fd178, [%rd9+472];
	ld.global.f64 	%fd179, [%rd10+472];
	fma.rn.f64 	%fd180, %fd178, %fd179, %fd177;
	ld.global.f64 	%fd181, [%rd9+480];
	ld.global.f64 	%fd182, [%rd10+480];
	fma.rn.f64 	%fd183, %fd181, %fd182, %fd180;
	ld.global.f64 	%fd184, [%rd9+488];
	ld.global.f64 	%fd185, [%rd10+488];
	fma.rn.f64 	%fd186, %fd184, %fd185, %fd183;
	ld.global.f64 	%fd187, [%rd9+496];
	ld.global.f64 	%fd188, [%rd10+496];
	fma.rn.f64 	%fd189, %fd187, %fd188, %fd186;
	ld.global.f64 	%fd190, [%rd9+504];
	ld.global.f64 	%fd191, [%rd10+504];
	fma.rn.f64 	%fd192, %fd190, %fd191, %fd189;
	ld.global.f64 	%fd193, [%rd9+512];
	ld.global.f64 	%fd194, [%rd10+512];
	fma.rn.f64 	%fd195, %fd193, %fd194, %fd192;
	ld.global.f64 	%fd196, [%rd9+520];
	ld.global.f64 	%fd197, [%rd10+520];
	fma.rn.f64 	%fd198, %fd196, %fd197, %fd195;
	ld.global.f64 	%fd199, [%rd9+528];
	ld.global.f64 	%fd200, [%rd10+528];
	fma.rn.f64 	%fd201, %fd199, %fd200, %fd198;
	ld.global.f64 	%fd202, [%rd9+536];
	ld.global.f64 	%fd203, [%rd10+536];
	fma.rn.f64 	%fd204, %fd202, %fd203, %fd201;
	ld.global.f64 	%fd205, [%rd9+544];
	ld.global.f64 	%fd206, [%rd10+544];
	fma.rn.f64 	%fd207, %fd205, %fd206, %fd204;
	ld.global.f64 	%fd208, [%rd9+552];
	ld.global.f64 	%fd209, [%rd10+552];
	fma.rn.f64 	%fd210, %fd208, %fd209, %fd207;
	ld.global.f64 	%fd211, [%rd9+560];
	ld.global.f64 	%fd212, [%rd10+560];
	fma.rn.f64 	%fd213, %fd211, %fd212, %fd210;
	ld.global.f64 	%fd214, [%rd9+568];
	ld.global.f64 	%fd215, [%rd10+568];
	fma.rn.f64 	%fd216, %fd214, %fd215, %fd213;
	ld.global.f64 	%fd217, [%rd9+576];
	ld.global.f64 	%fd218, [%rd10+576];
	fma.rn.f64 	%fd219, %fd217, %fd218, %fd216;
	ld.global.f64 	%fd220, [%rd9+584];
	ld.global.f64 	%fd221, [%rd10+584];
	fma.rn.f64 	%fd222, %fd220, %fd221, %fd219;
	ld.global.f64 	%fd223, [%rd9+592];
	ld.global.f64 	%fd224, [%rd10+592];
	fma.rn.f64 	%fd225, %fd223, %fd224, %fd222;
	ld.global.f64 	%fd226, [%rd9+600];
	ld.global.f64 	%fd227, [%rd10+600];
	fma.rn.f64 	%fd228, %fd226, %fd227, %fd225;
	ld.global.f64 	%fd229, [%rd9+608];
	ld.global.f64 	%fd230, [%rd10+608];
	fma.rn.f64 	%fd231, %fd229, %fd230, %fd228;
	ld.global.f64 	%fd232, [%rd9+616];
	ld.global.f64 	%fd233, [%rd10+616];
	fma.rn.f64 	%fd234, %fd232, %fd233, %fd231;
	ld.global.f64 	%fd235, [%rd9+624];
	ld.global.f64 	%fd236, [%rd10+624];
	fma.rn.f64 	%fd237, %fd235, %fd236, %fd234;
	ld.global.f64 	%fd238, [%rd9+632];
	ld.global.f64 	%fd239, [%rd10+632];
	fma.rn.f64 	%fd240, %fd238, %fd239, %fd237;
	ld.global.f64 	%fd241, [%rd9+640];
	ld.global.f64 	%fd242, [%rd10+640];
	fma.rn.f64 	%fd243, %fd241, %fd242, %fd240;
	ld.global.f64 	%fd244, [%rd9+648];
	ld.global.f64 	%fd245, [%rd10+648];
	fma.rn.f64 	%fd246, %fd244, %fd245, %fd243;
	ld.global.f64 	%fd247, [%rd9+656];
	ld.global.f64 	%fd248, [%rd10+656];
	fma.rn.f64 	%fd249, %fd247, %fd248, %fd246;
	ld.global.f64 	%fd250, [%rd9+664];
	ld.global.f64 	%fd251, [%rd10+664];
	fma.rn.f64 	%fd252, %fd250, %fd251, %fd249;
	ld.global.f64 	%fd253, [%rd9+672];
	ld.global.f64 	%fd254, [%rd10+672];
	fma.rn.f64 	%fd255, %fd253, %fd254, %fd252;
	ld.global.f64 	%fd256, [%rd9+680];
	ld.global.f64 	%fd257, [%rd10+680];
	fma.rn.f64 	%fd258, %fd256, %fd257, %fd255;
	ld.global.f64 	%fd259, [%rd9+688];
	ld.global.f64 	%fd260, [%rd10+688];
	fma.rn.f64 	%fd261, %fd259, %fd260, %fd258;
	ld.global.f64 	%fd262, [%rd9+696];
	ld.global.f64 	%fd263, [%rd10+696];
	fma.rn.f64 	%fd264, %fd262, %fd263, %fd261;
	ld.global.f64 	%fd265, [%rd9+704];
	ld.global.f64 	%fd266, [%rd10+704];
	fma.rn.f64 	%fd267, %fd265, %fd266, %fd264;
	ld.global.f64 	%fd268, [%rd9+712];
	ld.global.f64 	%fd269, [%rd10+712];
	fma.rn.f64 	%fd270, %fd268, %fd269, %fd267;
	ld.global.f64 	%fd271, [%rd9+720];
	ld.global.f64 	%fd272, [%rd10+720];
	fma.rn.f64 	%fd273, %fd271, %fd272, %fd270;
	ld.global.f64 	%fd274, [%rd9+728];
	ld.global.f64 	%fd275, [%rd10+728];
	fma.rn.f64 	%fd276, %fd274, %fd275, %fd273;
	ld.global.f64 	%fd277, [%rd9+736];
	ld.global.f64 	%fd278, [%rd10+736];
	fma.rn.f64 	%fd279, %fd277, %fd278, %fd276;
	ld.global.f64 	%fd280, [%rd9+744];
	ld.global.f64 	%fd281, [%rd10+744];
	fma.rn.f64 	%fd282, %fd280, %fd281, %fd279;
	ld.global.f64 	%fd283, [%rd9+752];
	ld.global.f64 	%fd284, [%rd10+752];
	fma.rn.f64 	%fd285, %fd283, %fd284, %fd282;
	ld.global.f64 	%fd286, [%rd9+760];
	ld.global.f64 	%fd287, [%rd10+760];
	fma.rn.f64 	%fd288, %fd286, %fd287, %fd285;
	ld.global.f64 	%fd289, [%rd9+768];
	ld.global.f64 	%fd290, [%rd10+768];
	fma.rn.f64 	%fd291, %fd289, %fd290, %fd288;
	ld.global.f64 	%fd292, [%rd9+776];
	ld.global.f64 	%fd293, [%rd10+776];
	fma.rn.f64 	%fd294, %fd292, %fd293, %fd291;
	ld.global.f64 	%fd295, [%rd9+784];
	ld.global.f64 	%fd296, [%rd10+784];
	fma.rn.f64 	%fd297, %fd295, %fd296, %fd294;
	ld.global.f64 	%fd298, [%rd9+792];
	ld.global.f64 	%fd299, [%rd10+792];
	fma.rn.f64 	%fd300, %fd298, %fd299, %fd297;
	ld.global.f64 	%fd301, [%rd9+800];
	ld.global.f64 	%fd302, [%rd10+800];
	fma.rn.f64 	%fd303, %fd301, %fd302, %fd300;
	ld.global.f64 	%fd304, [%rd9+808];
	ld.global.f64 	%fd305, [%rd10+808];
	fma.rn.f64 	%fd306, %fd304, %fd305, %fd303;
	ld.global.f64 	%fd307, [%rd9+816];
	ld.global.f64 	%fd308, [%rd10+816];
	fma.rn.f64 	%fd309, %fd307, %fd308, %fd306;
	ld.global.f64 	%fd310, [%rd9+824];
	ld.global.f64 	%fd311, [%rd10+824];
	fma.rn.f64 	%fd312, %fd310, %fd311, %fd309;
	ld.global.f64 	%fd313, [%rd9+832];
	ld.global.f64 	%fd314, [%rd10+832];
	fma.rn.f64 	%fd315, %fd313, %fd314, %fd312;
	ld.global.f64 	%fd316, [%rd9+840];
	ld.global.f64 	%fd317, [%rd10+840];
	fma.rn.f64 	%fd318, %fd316, %fd317, %fd315;
	ld.global.f64 	%fd319, [%rd9+848];
	ld.global.f64 	%fd320, [%rd10+848];
	fma.rn.f64 	%fd321, %fd319, %fd320, %fd318;
	ld.global.f64 	%fd322, [%rd9+856];
	ld.global.f64 	%fd323, [%rd10+856];
	fma.rn.f64 	%fd324, %fd322, %fd323, %fd321;
	ld.global.f64 	%fd325, [%rd9+864];
	ld.global.f64 	%fd326, [%rd10+864];
	fma.rn.f64 	%fd327, %fd325, %fd326, %fd324;
	ld.global.f64 	%fd328, [%rd9+872];
	ld.global.f64 	%fd329, [%rd10+872];
	fma.rn.f64 	%fd330, %fd328, %fd329, %fd327;
	ld.global.f64 	%fd331, [%rd9+880];
	ld.global.f64 	%fd332, [%rd10+880];
	fma.rn.f64 	%fd333, %fd331, %fd332, %fd330;
	ld.global.f64 	%fd334, [%rd9+888];
	ld.global.f64 	%fd335, [%rd10+888];
	fma.rn.f64 	%fd336, %fd334, %fd335, %fd333;
	ld.global.f64 	%fd337, [%rd9+896];
	ld.global.f64 	%fd338, [%rd10+896];
	fma.rn.f64 	%fd339, %fd337, %fd338, %fd336;
	ld.global.f64 	%fd340, [%rd9+904];
	ld.global.f64 	%fd341, [%rd10+904];
	fma.rn.f64 	%fd342, %fd340, %fd341, %fd339;
	ld.global.f64 	%fd343, [%rd9+912];
	ld.global.f64 	%fd344, [%rd10+912];
	fma.rn.f64 	%fd345, %fd343, %fd344, %fd342;
	ld.global.f64 	%fd346, [%rd9+920];
	ld.global.f64 	%fd347, [%rd10+920];
	fma.rn.f64 	%fd348, %fd346, %fd347, %fd345;
	ld.global.f64 	%fd349, [%rd9+928];
	ld.global.f64 	%fd350, [%rd10+928];
	fma.rn.f64 	%fd351, %fd349, %fd350, %fd348;
	ld.global.f64 	%fd352, [%rd9+936];
	ld.global.f64 	%fd353, [%rd10+936];
	fma.rn.f64 	%fd354, %fd352, %fd353, %fd351;
	ld.global.f64 	%fd355, [%rd9+944];
	ld.global.f64 	%fd356, [%rd10+944];
	fma.rn.f64 	%fd357, %fd355, %fd356, %fd354;
	ld.global.f64 	%fd358, [%rd9+952];
	ld.global.f64 	%fd359, [%rd10+952];
	fma.rn.f64 	%fd360, %fd358, %fd359, %fd357;
	ld.global.f64 	%fd361, [%rd9+960];
	ld.global.f64 	%fd362, [%rd10+960];
	fma.rn.f64 	%fd363, %fd361, %fd362, %fd360;
	ld.global.f64 	%fd364, [%rd9+968];
	ld.global.f64 	%fd365, [%rd10+968];
	fma.rn.f64 	%fd366, %fd364, %fd365, %fd363;
	ld.global.f64 	%fd367, [%rd9+976];
	ld.global.f64 	%fd368, [%rd10+976];
	fma.rn.f64 	%fd369, %fd367, %fd368, %fd366;
	ld.global.f64 	%fd370, [%rd9+984];
	ld.global.f64 	%fd371, [%rd10+984];
	fma.rn.f64 	%fd372, %fd370, %fd371, %fd369;
	ld.global.f64 	%fd373, [%rd9+992];
	ld.global.f64 	%fd374, [%rd10+992];
	fma.rn.f64 	%fd375, %fd373, %fd374, %fd372;
	cvta.to.global.u64 	%rd11, %rd2;
	mul.wide.u32 	%rd12, %r3, 256;
	add.s64 	%rd13, %rd11, %rd12;
	mul.wide.u32 	%rd14, %r1, 8;
	add.s64 	%rd15, %rd13, %rd14;
	st.global.f64 	[%rd15], %fd375;
	ret;

}
	// .globl	convolution_relu_kernel
.visible .entry convolution_relu_kernel(
	.param .u64 .ptr .align 1 convolution_relu_kernel_param_0,
	.param .u64 .ptr .align 1 convolution_relu_kernel_param_1,
	.param .u64 .ptr .align 1 convolution_relu_kernel_param_2
)
{
	.reg .b32 	%r<6>;
	.reg .b64 	%rd<19>;
	.reg .b64 	%fd<77>;

	ld.param.u64 	%rd1, [convolution_relu_kernel_param_0];
	ld.param.u64 	%rd2, [convolution_relu_kernel_param_1];
	ld.param.u64 	%rd3, [convolution_relu_kernel_param_2];
	cvta.to.global.u64 	%rd4, %rd2;
	cvta.to.global.u64 	%rd5, %rd1;
	mov.u32 	%r1, %ctaid.x;
	mov.u32 	%r2, %tid.x;
	mul.lo.s32 	%r3, %r2, 5;
	mov.u32 	%r4, %tid.y;
	mul.lo.s32 	%r5, %r4, 5;
	mul.wide.u32 	%rd6, %r1, 200;
	add.s64 	%rd7, %rd5, %rd6;
	mul.wide.u32 	%rd8, %r3, 800;
	add.s64 	%rd9, %rd4, %rd8;
	ld.global.f64 	%fd1, [%rd7];
	mul.wide.u32 	%rd10, %r5, 8;
	add.s64 	%rd11, %rd9, %rd10;
	ld.global.f64 	%fd2, [%rd11];
	fma.rn.f64 	%fd3, %fd1, %fd2, 0d0000000000000000;
	ld.global.f64 	%fd4, [%rd7+8];
	ld.global.f64 	%fd5, [%rd11+8];
	fma.rn.f64 	%fd6, %fd4, %fd5, %fd3;
	ld.global.f64 	%fd7, [%rd7+16];
	ld.global.f64 	%fd8, [%rd11+16];
	fma.rn.f64 	%fd9, %fd7, %fd8, %fd6;
	ld.global.f64 	%fd10, [%rd7+24];
	ld.global.f64 	%fd11, [%rd11+24];
	fma.rn.f64 	%fd12, %fd10, %fd11, %fd9;
	ld.global.f64 	%fd13, [%rd7+32];
	ld.global.f64 	%fd14, [%rd11+32];
	fma.rn.f64 	%fd15, %fd13, %fd14, %fd12;
	ld.global.f64 	%fd16, [%rd7+40];
	ld.global.f64 	%fd17, [%rd11+800];
	fma.rn.f64 	%fd18, %fd16, %fd17, %fd15;
	ld.global.f64 	%fd19, [%rd7+48];
	ld.global.f64 	%fd20, [%rd11+808];
	fma.rn.f64 	%fd21, %fd19, %fd20, %fd18;
	ld.global.f64 	%fd22, [%rd7+56];
	ld.global.f64 	%fd23, [%rd11+816];
	fma.rn.f64 	%fd24, %fd22, %fd23, %fd21;
	ld.global.f64 	%fd25, [%rd7+64];
	ld.global.f64 	%fd26, [%rd11+824];
	fma.rn.f64 	%fd27, %fd25, %fd26, %fd24;
	ld.global.f64 	%fd28, [%rd7+72];
	ld.global.f64 	%fd29, [%rd11+832];
	fma.rn.f64 	%fd30, %fd28, %fd29, %fd27;
	ld.global.f64 	%fd31, [%rd7+80];
	ld.global.f64 	%fd32, [%rd11+1600];
	fma.rn.f64 	%fd33, %fd31, %fd32, %fd30;
	ld.global.f64 	%fd34, [%rd7+88];
	ld.global.f64 	%fd35, [%rd11+1608];
	fma.rn.f64 	%fd36, %fd34, %fd35, %fd33;
	ld.global.f64 	%fd37, [%rd7+96];
	ld.global.f64 	%fd38, [%rd11+1616];
	fma.rn.f64 	%fd39, %fd37, %fd38, %fd36;
	ld.global.f64 	%fd40, [%rd7+104];
	ld.global.f64 	%fd41, [%rd11+1624];
	fma.rn.f64 	%fd42, %fd40, %fd41, %fd39;
	ld.global.f64 	%fd43, [%rd7+112];
	ld.global.f64 	%fd44, [%rd11+1632];
	fma.rn.f64 	%fd45, %fd43, %fd44, %fd42;
	ld.global.f64 	%fd46, [%rd7+120];
	ld.global.f64 	%fd47, [%rd11+2400];
	fma.rn.f64 	%fd48, %fd46, %fd47, %fd45;
	ld.global.f64 	%fd49, [%rd7+128];
	ld.global.f64 	%fd50, [%rd11+2408];
	fma.rn.f64 	%fd51, %fd49, %fd50, %fd48;
	ld.global.f64 	%fd52, [%rd7+136];
	ld.global.f64 	%fd53, [%rd11+2416];
	fma.rn.f64 	%fd54, %fd52, %fd53, %fd51;
	ld.global.f64 	%fd55, [%rd7+144];
	ld.global.f64 	%fd56, [%rd11+2424];
	fma.rn.f64 	%fd57, %fd55, %fd56, %fd54;
	ld.global.f64 	%fd58, [%rd7+152];
	ld.global.f64 	%fd59, [%rd11+2432];
	fma.rn.f64 	%fd60, %fd58, %fd59, %fd57;
	ld.global.f64 	%fd61, [%rd7+160];
	ld.global.f64 	%fd62, [%rd11+3200];
	fma.rn.f64 	%fd63, %fd61, %fd62, %fd60;
	ld.global.f64 	%fd64, [%rd7+168];
	ld.global.f64 	%fd65, [%rd11+3208];
	fma.rn.f64 	%fd66, %fd64, %fd65, %fd63;
	ld.global.f64 	%fd67, [%rd7+176];
	ld.global.f64 	%fd68, [%rd11+3216];
	fma.rn.f64 	%fd69, %fd67, %fd68, %fd66;
	ld.global.f64 	%fd70, [%rd7+184];
	ld.global.f64 	%fd71, [%rd11+3224];
	fma.rn.f64 	%fd72, %fd70, %fd71, %fd69;
	ld.global.f64 	%fd73, [%rd7+192];
	ld.global.f64 	%fd74, [%rd11+3232];
	fma.rn.f64 	%fd75, %fd73, %fd74, %fd72;
	cvta.to.global.u64 	%rd12, %rd3;
	max.f64 	%fd76, %fd75, 0d0000000000000000;
	mul.wide.u32 	%rd13, %r1, 3200;
	add.s64 	%rd14, %rd12, %rd13;
	mul.wide.u32 	%rd15, %r2, 160;
	add.s64 	%rd16, %rd14, %rd15;
	mul.wide.u32 	%rd17, %r4, 8;
	add.s64 	%rd18, %rd16, %rd17;
	st.global.f64 	[%rd18], %fd76;
	ret;

}


// ===== COMPILED SASS (sm_100) =====

	.target	sm_100

	.elftype	@"ET_EXEC"


//--------------------- .note.nv.tkinfo           --------------------------
	.section	.note.nv.tkinfo,"",@"SHT_NOTE"
	.sectionflags	@"SHF_NOTE_NV_TKINFO"
	.tkinfo
        /*0018*/ 	.word	0x00000002
        /*0030*/ 	.string	""
        /*0030*/ 	.string	"ptxas"
        /*0030*/ 	.string	"Cuda compilation tools, release 13.0, V13.0.88"
        /*0030*/ 	.string	"Build cuda_13.0.r13.0/compiler.36424714_0"
        /*0030*/ 	.string	"-arch sm_100 -m 64 "



//--------------------- .note.nv.cuinfo           --------------------------
	.section	.note.nv.cuinfo,"",@"SHT_NOTE"
	.sectionflags	@"SHF_NOTE_NV_CUINFO"
        /*0018*/ 	.short	0x0002
        /*001a*/ 	.short	0x0064
        /*001c*/ 	.short	0x0082
	.zero		2


//--------------------- .nv.info                  --------------------------
	.section	.nv.info,"",@"SHT_CUDA_INFO"
	.align	4


	//----- nvinfo : EIATTR_REGCOUNT
	.align		4
        /*0000*/ 	.byte	0x04, 0x2f
        /*0002*/ 	.short	(.L_1 - .L_0)
	.align		4
.L_0:
        /*0004*/ 	.word	index@(output_kernel)
        /*0008*/ 	.word	0x00000020


	//----- nvinfo : EIATTR_FRAME_SIZE
	.align		4
.L_1:
        /*000c*/ 	.byte	0x04, 0x11
        /*000e*/ 	.short	(.L_3 - .L_2)
	.align		4
.L_2:
        /*0010*/ 	.word	index@(output_kernel)
        /*0014*/ 	.word	0x00000000


	//----- nvinfo : EIATTR_REGCOUNT
	.align		4
.L_3:
        /*0018*/ 	.byte	0x04, 0x2f
        /*001a*/ 	.short	(.L_5 - .L_4)
	.align		4
.L_4:
        /*001c*/ 	.word	index@(convolution_relu_kernel)
        /*0020*/ 	.word	0x00000020


	//----- nvinfo : EIATTR_FRAME_SIZE
	.align		4
.L_5:
        /*0024*/ 	.byte	0x04, 0x11
        /*0026*/ 	.short	(.L_7 - .L_6)
	.align		4
.L_6:
        /*0028*/ 	.word	index@(convolution_relu_kernel)
        /*002c*/ 	.word	0x00000000


	//----- nvinfo : EIATTR_MIN_STACK_SIZE
	.align		4
.L_7:
        /*0030*/ 	.byte	0x04, 0x12
        /*0032*/ 	.short	(.L_9 - .L_8)
	.align		4
.L_8:
        /*0034*/ 	.word	index@(convolution_relu_kernel)
        /*0038*/ 	.word	0x00000000


	//----- nvinfo : EIATTR_MIN_STACK_SIZE
	.align		4
.L_9:
        /*003c*/ 	.byte	0x04, 0x12
        /*003e*/ 	.short	(.L_11 - .L_10)
	.align		4
.L_10:
        /*0040*/ 	.word	index@(output_kernel)
        /*0044*/ 	.word	0x00000000
.L_11:


//--------------------- .nv.compat                --------------------------
	.section	.nv.compat,"",@"SHT_CUDA_COMPAT_INFO"
	.align	4
        /*0000*/ 	.byte	0x02, 0x09, 0x00, 0x00, 0x02, 0x02, 0x01, 0x00, 0x02, 0x05, 0x05, 0x00, 0x03, 0x07, 0x01, 0x01
        /*0010*/ 	.byte	0x02, 0x03, 0x00, 0x00, 0x02, 0x06, 0x01, 0x00, 0x04, 0x0b, 0x08, 0x00, 0x01, 0x00, 0x00, 0x00
        /*0020*/ 	.byte	0x00, 0x00, 0x00, 0x00


//--------------------- .nv.info.convolution_relu_kernel --------------------------
	.section	.nv.info.convolution_relu_kernel,"",@"SHT_CUDA_INFO"
	.sectionflags	@""
	.align	4


	//----- nvinfo : EIATTR_CUDA_API_VERSION
	.align		4
        /*0000*/ 	.byte	0x04, 0x37
        /*0002*/ 	.short	(.L_13 - .L_12)
.L_12:
        /*0004*/ 	.word	0x00000082


	//----- nvinfo : EIATTR_KPARAM_INFO
	.align		4
.L_13:
        /*0008*/ 	.byte	0x04, 0x17
        /*000a*/ 	.short	(.L_15 - .L_14)
.L_14:
        /*000c*/ 	.word	0x00000000
        /*0010*/ 	.short	0x0002
        /*0012*/ 	.short	0x0010
        /*0014*/ 	.byte	0x00, 0xf5, 0x21, 0x00


	//----- nvinfo : EIATTR_KPARAM_INFO
	.align		4
.L_15:
        /*0018*/ 	.byte	0x04, 0x17
        /*001a*/ 	.short	(.L_17 - .L_16)
.L_16:
        /*001c*/ 	.word	0x00000000
        /*0020*/ 	.short	0x0001
        /*0022*/ 	.short	0x0008
        /*0024*/ 	.byte	0x00, 0xf5, 0x21, 0x00


	//----- nvinfo : EIATTR_KPARAM_INFO
	.align		4
.L_17:
        /*0028*/ 	.byte	0x04, 0x17
        /*002a*/ 	.short	(.L_19 - .L_18)
.L_18:
        /*002c*/ 	.word	0x00000000
        /*0030*/ 	.short	0x0000
        /*0032*/ 	.short	0x0000
        /*0034*/ 	.byte	0x00, 0xf5, 0x21, 0x00


	//----- nvinfo : EIATTR_SPARSE_MMA_MASK
	.align		4
.L_19:
        /*0038*/ 	.byte	0x03, 0x50
        /*003a*/ 	.short	0x0000


	//----- nvinfo : EIATTR_MAXREG_COUNT
	.align		4
        /*003c*/ 	.byte	0x03, 0x1b
        /*003e*/ 	.short	0x00ff


	//----- nvinfo : EIATTR_MERCURY_ISA_VERSION
	.align		4
        /*0040*/ 	.byte	0x03, 0x5f
        /*0042*/ 	.short	0x0101


	//----- nvinfo : EIATTR_VRC_CTA_INIT_COUNT
	.align		4
        /*0044*/ 	.byte	0x02, 0x4a
	.zero		1
	.zero		1


	//----- nvinfo : EIATTR_EXIT_INSTR_OFFSETS
	.align		4
        /*0048*/ 	.byte	0x04, 0x1c
        /*004a*/ 	.short	(.L_21 - .L_20)


	//   ....[0]....
.L_20:
        /*004c*/ 	.word	0x00000640


	//----- nvinfo : EIATTR_CBANK_PARAM_SIZE
	.align		4
.L_21:
        /*0050*/ 	.byte	0x03, 0x19
        /*0052*/ 	.short	0x0018


	//----- nvinfo : EIATTR_PARAM_CBANK
	.align		4
        /*0054*/ 	.byte	0x04, 0x0a
        /*0056*/ 	.short	(.L_23 - .L_22)
	.align		4
.L_22:
        /*0058*/ 	.word	index@(.nv.constant0.convolution_relu_kernel)
        /*005c*/ 	.short	0x0380
        /*005e*/ 	.short	0x0018


	//----- nvinfo : EIATTR_SW_WAR
	.align		4
.L_23:
        /*0060*/ 	.byte	0x04, 0x36
        /*0062*/ 	.short	(.L_25 - .L_24)
.L_24:
        /*0064*/ 	.word	0x00000008
.L_25:


//--------------------- .nv.info.output_kernel    --------------------------
	.section	.nv.info.output_kernel,"",@"SHT_CUDA_INFO"
	.sectionflags	@""
	.align	4


	//----- nvinfo : EIATTR_CUDA_API_VERSION
	.align		4
        /*0000*/ 	.byte	0x04, 0x37
        /*0002*/ 	.short	(.L_27 - .L_26)
.L_26:
        /*0004*/ 	.word	0x00000082


	//----- nvinfo : EIATTR_KPARAM_INFO
	.align		4
.L_27:
        /*0008*/ 	.byte	0x04, 0x17
        /*000a*/ 	.short	(.L_29 - .L_28)
.L_28:
        /*000c*/ 	.word	0x00000000
        /*0010*/ 	.short	0x0002
        /*0012*/ 	.short	0x0010
        /*0014*/ 	.byte	0x00, 0xf5, 0x21, 0x00


	//----- nvinfo : EIATTR_KPARAM_INFO
	.align		4
.L_29:
        /*0018*/ 	.byte	0x04, 0x17
        /*001a*/ 	.short	(.L_31 - .L_30)
.L_30:
        /*001c*/ 	.word	0x00000000
        /*0020*/ 	.short	0x0001
        /*0022*/ 	.short	0x0008
        /*0024*/ 	.byte	0x00, 0xf5, 0x21, 0x00


	//----- nvinfo : EIATTR_KPARAM_INFO
	.align		4
.L_31:
        /*0028*/ 	.byte	0x04, 0x17
        /*002a*/ 	.short	(.L_33 - .L_32)
.L_32:
        /*002c*/ 	.word	0x00000000
        /*0030*/ 	.short	0x0000
        /*0032*/ 	.short	0x0000
        /*0034*/ 	.byte	0x00, 0xf5, 0x21, 0x00


	//----- nvinfo : EIATTR_SPARSE_MMA_MASK
	.align		4
.L_33:
        /*0038*/ 	.byte	0x03, 0x50
        /*003a*/ 	.short	0x0000


	//----- nvinfo : EIATTR_MAXREG_COUNT
	.align		4
        /*003c*/ 	.byte	0x03, 0x1b
        /*003e*/ 	.short	0x00ff


	//----- nvinfo : EIATTR_MERCURY_ISA_VERSION
	.align		4
        /*0040*/ 	.byte	0x03, 0x5f
        /*0042*/ 	.short	0x0101


	//----- nvinfo : EIATTR_VRC_CTA_INIT_COUNT
	.align		4
        /*0044*/ 	.byte	0x02, 0x4a
	.zero		1
	.zero		1


	//----- nvinfo : EIATTR_EXIT_INSTR_OFFSETS
	.align		4
        /*0048*/ 	.byte	0x04, 0x1c
        /*004a*/ 	.short	(.L_35 - .L_34)


	//   ....[0]....
.L_34:
        /*004c*/ 	.word	0x00001850


	//----- nvinfo : EIATTR_CBANK_PARAM_SIZE
	.align		4
.L_35:
        /*0050*/ 	.byte	0x03, 0x19
        /*0052*/ 	.short	0x0018


	//----- nvinfo : EIATTR_PARAM_CBANK
	.align		4
        /*0054*/ 	.byte	0x04, 0x0a
        /*0056*/ 	.short	(.L_37 - .L_36)
	.align		4
.L_36:
        /*0058*/ 	.word	index@(.nv.constant0.output_kernel)
        /*005c*/ 	.short	0x0380
        /*005e*/ 	.short	0x0018


	//----- nvinfo : EIATTR_SW_WAR
	.align		4
.L_37:
        /*0060*/ 	.byte	0x04, 0x36
        /*0062*/ 	.short	(.L_39 - .L_38)
.L_38:
        /*0064*/ 	.word	0x00000008
.L_39:


//--------------------- .nv.callgraph             --------------------------
	.section	.nv.callgraph,"",@"SHT_CUDA_CALLGRAPH"
	.align	4
	.sectionentsize	8
	.align		4
        /*0000*/ 	.word	0x00000000
	.align		4
        /*0004*/ 	.word	0xffffffff
	.align		4
        /*0008*/ 	.word	0x00000000
	.align		4
        /*000c*/ 	.word	0xfffffffe
	.align		4
        /*0010*/ 	.word	0x00000000
	.align		4
        /*0014*/ 	.word	0xfffffffd
	.align		4
        /*0018*/ 	.word	0x00000000
	.align		4
        /*001c*/ 	.word	0xfffffffc


//--------------------- .text.convolution_relu_kernel --------------------------
	.section	.text.convolution_relu_kernel,"ax",@progbits
	.align	128
        .global         convolution_relu_kernel
        .type           convolution_relu_kernel,@function
        .size           convolution_relu_kernel,(.L_x_2 - convolution_relu_kernel)
        .other          convolution_relu_kernel,@"STO_CUDA_ENTRY STV_DEFAULT"
convolution_relu_kernel:
.text.convolution_relu_kernel:
[----:B------:R-:W-:Y:S01]  /*0000*/  LDC R1, c[0x0][0x37c] ;  /* 0x0000df00ff017b82 */ /* 0x000fe20000000800 */
[----:B------:R-:W0:Y:S07]  /*0010*/  S2R R0, SR_TID.X ;  /* 0x0000000000007919 */ /* 0x000e2e0000002100 */
[----:B------:R-:W1:Y:S01]  /*0020*/  LDC.64 R4, c[0x0][0x388] ;  /* 0x0000e200ff047b82 */ /* 0x000e620000000a00 */
[----:B------:R-:W2:Y:S01]  /*0030*/  LDCU.64 UR4, c[0x0][0x358] ;  /* 0x00006b00ff0477ac */ /* 0x000ea20008000a00 */
[----:B------:R-:W3:Y:S01]  /*0040*/  S2R R18, SR_TID.Y ;  /* 0x0000000000127919 */ /* 0x000ee20000002200 */
[----:B------:R-:W4:Y:S05]  /*0050*/  S2R R19, SR_CTAID.X ;  /* 0x0000000000137919 */ /* 0x000f2a0000002500 */
[----:B------:R-:W4:Y:S01]  /*0060*/  LDC.64 R2, c[0x0][0x380] ;  /* 0x0000e000ff027b82 */ /* 0x000f220000000a00 */
[----:B0-----:R-:W-:-:S04]  /*0070*/  IMAD R7, R0, 0x5, RZ ;  /* 0x0000000500077824 */ /* 0x001fc800078e02ff */
[----:B-1----:R-:W-:-:S04]  /*0080*/  IMAD.WIDE.U32 R4, R7, 0x320, R4 ;  /* 0x0000032007047825 */ /* 0x002fc800078e0004 */
[----:B---3--:R-:W-:Y:S02]  /*0090*/  IMAD R7, R18, 0x5, RZ ;  /* 0x0000000512077824 */ /* 0x008fe400078e02ff */
[----:B----4-:R-:W-:-:S04]  /*00a0*/  IMAD.WIDE.U32 R2, R19, 0xc8, R2 ;  /* 0x000000c813027825 */ /* 0x010fc800078e0002 */
[----:B------:R-:W-:Y:S01]  /*00b0*/  IMAD.WIDE.U32 R4, R7, 0x8, R4 ;  /* 0x0000000807047825 */ /* 0x000fe200078e0004 */
[----:B--2---:R-:W2:Y:S04]  /*00c0*/  LDG.E.64 R14, desc[UR4][R2.64] ;  /* 0x00000004020e7981 */ /* 0x004ea8000c1e1b00 */
[----:B------:R-:W2:Y:S04]  /*00d0*/  LDG.E.64 R16, desc[UR4][R4.64] ;  /* 0x0000000404107981 */ /* 0x000ea8000c1e1b00 */
[----:B------:R-:W3:Y:S04]  /*00e0*/  LDG.E.64 R10, desc[UR4][R2.64+0x8] ;  /* 0x00000804020a7981 */ /* 0x000ee8000c1e1b00 */
[----:B------:R-:W3:Y:S04]  /*00f0*/  LDG.E.64 R12, desc[UR4][R4.64+0x8] ;  /* 0x00000804040c7981 */ /* 0x000ee8000c1e1b00 */
[----:B------:R-:W4:Y:S04]  /*0100*/  LDG.E.64 R6, desc[UR4][R2.64+0x10] ;  /* 0x0000100402067981 */ /* 0x000f28000c1e1b00 */
[----:B------:R-:W4:Y:S04]  /*0110*/  LDG.E.64 R8, desc[UR4][R4.64+0x10] ;  /* 0x0000100404087981 */ /* 0x000f28000c1e1b00 */
[----:B------:R-:W5:Y:S04]  /*0120*/  LDG.E.64 R20, desc[UR4][R2.64+0x18] ;  /* 0x0000180402147981 */ /* 0x000f68000c1e1b00 */
[----:B------:R-:W5:Y:S04]  /*0130*/  LDG.E.64 R22, desc[UR4][R4.64+0x18] ;  /* 0x0000180404167981 */ /* 0x000f68000c1e1b00 */
[----:B------:R-:W5:Y:S04]  /*0140*/  LDG.E.64 R26, desc[UR4][R2.64+0xc0] ;  /* 0x0000c004021a7981 */ /* 0x000f68000c1e1b00 */
[----:B------:R-:W5:Y:S01]  /*0150*/  LDG.E.64 R28, desc[UR4][R4.64+0xca0] ;  /* 0x000ca004041c7981 */ /* 0x000f62000c1e1b00 */
[----:B--2---:R-:W-:-:S03]  /*0160*/  DFMA R24, R14, R16, RZ ;  /* 0x000000100e18722b */ /* 0x004fc600000000ff */
[----:B------:R-:W2:Y:S04]  /*0170*/  LDG.E.64 R14, desc[UR4][R2.64+0x20] ;  /* 0x00002004020e7981 */ /* 0x000ea8000c1e1b00 */
[----:B------:R-:W2:Y:S01]  /*0180*/  LDG.E.64 R16, desc[UR4][R4.64+0x20] ;  /* 0x0000200404107981 */ /* 0x000ea2000c1e1b00 */
[----:B---3--:R-:W-:-:S03]  /*0190*/  DFMA R24, R10, R12, R24 ;  /* 0x0000000c0a18722b */ /* 0x008fc60000000018 */
[----:B------:R-:W3:Y:S04]  /*01a0*/  LDG.E.64 R10, desc[UR4][R2.64+0x28] ;  /* 0x00002804020a7981 */ /* 0x000ee8000c1e1b00 */
[----:B------:R-:W3:Y:S01]  /*01b0*/  LDG.E.64 R12, desc[UR4][R4.64+0x320] ;  /* 0x00032004040c7981 */ /* 0x000ee2000c1e1b00 */
[----:B----4-:R-:W-:-:S03]  /*01c0*/  DFMA R24, R6, R8, R24 ;  /* 0x000000080618722b */ /* 0x010fc60000000018 */
[----:B------:R-:W4:Y:S04]  /*01d0*/  LDG.E.64 R6, desc[UR4][R2.64+0x30] ;  /* 0x0000300402067981 */ /* 0x000f28000c1e1b00 */
[----:B------:R-:W4:Y:S01]  /*01e0*/  LDG.E.64 R8, desc[UR4][R4.64+0x328] ;  /* 0x0003280404087981 */ /* 0x000f22000c1e1b00 */
[----:B-----5:R-:W-:-:S03]  /*01f0*/  DFMA R24, R20, R22, R24 ;  /* 0x000000161418722b */ /* 0x020fc60000000018 */
[----:B------:R-:W5:Y:S04]  /*0200*/  LDG.E.64 R20, desc[UR4][R2.64+0x38] ;  /* 0x0000380402147981 */ /* 0x000f68000c1e1b00 */
[----:B------:R-:W5:Y:S01]  /*0210*/  LDG.E.64 R22, desc[UR4][R4.64+0x330] ;  /* 0x0003300404167981 */ /* 0x000f62000c1e1b00 */
[----:B--2---:R-:W-:-:S03]  /*0220*/  DFMA R24, R14, R16, R24 ;  /* 0x000000100e18722b */ /* 0x004fc60000000018 */
        /* <DEDUP_REMOVED lines=45> */
[----:B------:R0:W5:Y:S04]  /*0500*/  LDG.E.64 R24, desc[UR4][R2.64+0xb8] ;  /* 0x0000b80402187981 */ /* 0x000168000c1e1b00 */
[----:B------:R-:W5:Y:S01]  /*0510*/  LDG.E.64 R20, desc[UR4][R4.64+0xc98] ;  /* 0x000c980404147981 */ /* 0x000f62000c1e1b00 */
[----:B0-----:R-:W-:Y:S01]  /*0520*/  HFMA2 R2, -RZ, RZ, 0, 0 ;  /* 0x00000000ff027431 */ /* 0x001fe200000001ff */
[----:B--2---:R-:W-:-:S08]  /*0530*/  DFMA R14, R14, R16, R22 ;  /* 0x000000100e0e722b */ /* 0x004fd00000000016 */
[----:B---3--:R-:W-:-:S08]  /*0540*/  DFMA R10, R10, R12, R14 ;  /* 0x0000000c0a0a722b */ /* 0x008fd0000000000e */
[----:B----4-:R-:W-:Y:S01]  /*0550*/  DFMA R6, R6, R8, R10 ;  /* 0x000000080606722b */ /* 0x010fe2000000000a */
[----:B------:R-:W0:Y:S07]  /*0560*/  LDC.64 R8, c[0x0][0x390] ;  /* 0x0000e400ff087b82 */ /* 0x000e2e0000000a00 */
[----:B-----5:R-:W-:-:S08]  /*0570*/  DFMA R6, R24, R20, R6 ;  /* 0x000000141806722b */ /* 0x020fd00000000006 */
[----:B------:R-:W-:-:S08]  /*0580*/  DFMA R6, R26, R28, R6 ;  /* 0x0000001c1a06722b */ /* 0x000fd00000000006 */
[----:B------:R-:W-:Y:S01]  /*0590*/  DSETP.MAX.AND P0, P1, RZ, R6, PT ;  /* 0x00000006ff00722a */ /* 0x000fe2000390f000 */
[----:B0-----:R-:W-:Y:S01]  /*05a0*/  IMAD.WIDE.U32 R8, R19, 0xc80, R8 ;  /* 0x00000c8013087825 */ /* 0x001fe200078e0008 */
[----:B------:R-:W-:Y:S02]  /*05b0*/  MOV R10, RZ ;  /* 0x000000ff000a7202 */ /* 0x000fe40000000f00 */
[----:B------:R-:W-:Y:S01]  /*05c0*/  MOV R3, R7 ;  /* 0x0000000700037202 */ /* 0x000fe20000000f00 */
[----:B------:R-:W-:-:S03]  /*05d0*/  IMAD.WIDE.U32 R8, R0, 0xa0, R8 ;  /* 0x000000a000087825 */ /* 0x000fc600078e0008 */
[----:B------:R-:W-:-:S06]  /*05e0*/  FSEL R5, R10, R3, P0 ;  /* 0x000000030a057208 */ /* 0x000fcc0000000000 */
[----:B------:R-:W-:Y:S01]  /*05f0*/  @P1 LOP3.LUT R5, R3, 0x80000, RZ, 0xfc, !PT ;  /* 0x0008000003051812 */ /* 0x000fe200078efcff */
[----:B------:R-:W-:Y:S01]  /*0600*/  IMAD.WIDE.U32 R8, R18, 0x8, R8 ;  /* 0x0000000812087825 */ /* 0x000fe200078e0008 */
[----:B------:R-:W-:Y:S02]  /*0610*/  SEL R2, R2, R6, P0 ;  /* 0x0000000602027207 */ /* 0x000fe40000000000 */
[----:B------:R-:W-:-:S05]  /*0620*/  MOV R3, R5 ;  /* 0x0000000500037202 */ /* 0x000fca0000000f00 */
[----:B------:R-:W-:Y:S01]  /*0630*/  STG.E.64 desc[UR4][R8.64], R2 ;  /* 0x0000000208007986 */ /* 0x000fe2000c101b04 */
[----:B------:R-:W-:Y:S05]  /*0640*/  EXIT ;  /* 0x000000000000794d */ /* 0x000fea0003800000 */
.L_x_0:
[----:B------:R-:W-:-:S00]  /*0650*/  BRA `(.L_x_0) ;  /* 0xfffffffc00fc7947 */ /* 0x000fc0000383ffff */
[----:B------:R-:W-:-:S00]  /*0660*/  NOP ;  /* 0x0000000000007918 */ /* 0x000fc00000000000 */
        /* <DEDUP_REMOVED lines=9> */
.L_x_2:


//--------------------- .text.output_kernel       --------------------------
	.section	.text.output_kernel,"ax",@progbits
	.align	128
        .global         output_kernel
        .type           output_kernel,@function
        .size           output_kernel,(.L_x_3 - output_kernel)
        .other          output_kernel,@"STO_CUDA_ENTRY STV_DEFAULT"
output_kernel:
.text.output_kernel:
[----:B------:R-:W-:Y:S01]  /*0000*/  LDC R1, c[0x0][0x37c] ;  /* 0x0000df00ff017b82 */ /* 0x000fe20000000800 */
[----:B------:R-:W0:Y:S07]  /*0010*/  S2R R14, SR_CTAID.X ;  /* 0x00000000000e7919 */ /* 0x000e2e0000002500 */
[----:B------:R-:W0:Y:S01]  /*0020*/  LDC.64 R6, c[0x0][0x390] ;  /* 0x0000e400ff067b82 */ /* 0x000e220000000a00 */
[----:B------:R-:W1:Y:S01]  /*0030*/  LDCU.64 UR4, c[0x0][0x358] ;  /* 0x00006b00ff0477ac */ /* 0x000e620008000a00 */
[----:B------:R-:W2:Y:S06]  /*0040*/  S2R R0, SR_TID.X ;  /* 0x0000000000007919 */ /* 0x000eac0000002100 */
[----:B------:R-:W3:Y:S01]  /*0050*/  LDC.64 R4, c[0x0][0x380] ;  /* 0x0000e000ff047b82 */ /* 0x000ee20000000a00 */
[----:B0-----:R-:W-:-:S04]  /*0060*/  IMAD.WIDE.U32 R6, R14, 0x7d00, R6 ;  /* 0x00007d000e067825 */ /* 0x001fc800078e0006 */
[----:B--2---:R-:W-:-:S04]  /*0070*/  IMAD R3, R0, 0x7d, RZ ;  /* 0x0000007d00037824 */ /* 0x004fc800078e02ff */
[----:B------:R-:W-:-:S04]  /*0080*/  IMAD.WIDE.U32 R6, R3, 0x8, R6 ;  /* 0x0000000803067825 */ /* 0x000fc800078e0006 */
[----:B---3--:R-:W-:Y:S01]  /*0090*/  IMAD.WIDE.U32 R4, R3, 0x8, R4 ;  /* 0x0000000803047825 */ /* 0x008fe200078e0004 */
[----:B-1----:R-:W2:Y:S04]  /*00a0*/  LDG.E.64 R8, desc[UR4][R6.64] ;  /* 0x0000000406087981 */ /* 0x002ea8000c1e1b00 */
        /* <DEDUP_REMOVED lines=369> */
[----:B--2---:R-:W-:Y:S01]  /*17c0*/  DFMA R8, R2, R8, R24 ;  /* 0x000000080208722b */ /* 0x004fe20000000018 */
[----:B------:R-:W0:Y:S07]  /*17d0*/  LDC.64 R2, c[0x0][0x388] ;  /* 0x0000e200ff027b82 */ /* 0x000e2e0000000a00 */
[----:B---3--:R-:W-:-:S08]  /*17e0*/  DFMA R8, R22, R20, R8 ;  /* 0x000000141608722b */ /* 0x008fd00000000008 */
[----:B----4-:R-:W-:-:S08]  /*17f0*/  DFMA R8, R16, R18, R8 ;  /* 0x000000121008722b */ /* 0x010fd00000000008 */
[----:B-----5:R-:W-:Y:S01]  /*1800*/  DFMA R8, R10, R12, R8 ;  /* 0x0000000c0a08722b */ /* 0x020fe20000000008 */
[----:B0-----:R-:W-:-:S07]  /*1810*/  IMAD.WIDE.U32 R2, R14, 0x100, R2 ;  /* 0x000001000e027825 */ /* 0x001fce00078e0002 */
[----:B------:R-:W-:Y:S01]  /*1820*/  DFMA R8, R28, R26, R8 ;  /* 0x0000001a1c08722b */ /* 0x000fe20000000008 */
[----:B------:R-:W-:-:S06]  /*1830*/  IMAD.WIDE.U32 R2, R0, 0x8, R2 ;  /* 0x0000000800027825 */ /* 0x000fcc00078e0002 */
[----:B------:R-:W-:Y:S01]  /*1840*/  STG.E.64 desc[UR4][R2.64], R8 ;  /* 0x0000000802007986 */ /* 0x000fe2000c101b04 */
[----:B------:R-:W-:Y:S05]  /*1850*/  EXIT ;  /* 0x000000000000794d */ /* 0x000fea0003800000 */
.L_x_1:
        /* <DEDUP_REMOVED lines=10> */
.L_x_3:


//--------------------- .nv.shared.reserved.0     --------------------------
	.section	.nv.shared.reserved.0,"aw",@nobits
	.weak		__nv_reservedSMEM_offset_0_alias
	.size		__nv_reservedSMEM_offset_0_alias, 0, 64
	.other		__nv_reservedSMEM_offset_0_alias,@"STO_CUDA_RESERVED_SHARED STV_DEFAULT"
__nv_reservedSMEM_offset_0_alias:
	.zero		0
	.zero		64


//--------------------- .nv.constant0.convolution_relu_kernel --------------------------
	.section	.nv.constant0.convolution_relu_kernel,"a",@progbits
	.sectionflags	@""
	.align	4
.nv.constant0.convolution_relu_kernel:
	.zero		920


//--------------------- .nv.constant0.output_kernel --------------------------
	.section	.nv.constant0.output_kernel,"a",@progbits
	.sectionflags	@""
	.align	4
.nv.constant0.output_kernel:
	.zero		920


//--------------------- SYMBOLS --------------------------

	.type		.nv.reservedSmem.offset0,@object
	.size		.nv.reservedSmem.offset0,0x4
